	.headerflags	@"EF_CUDA_TEXMODE_UNIFIED EF_CUDA_64BIT_ADDRESS EF_CUDA_SM86 EF_CUDA_VIRTUAL_SM(EF_CUDA_SM86)"
	.elftype	@"ET_EXEC"


//--------------------- .nv.info                  --------------------------
	.section	.nv.info,"",@"SHT_CUDA_INFO"
	.align	4


	//----- nvinfo : EIATTR_REGCOUNT
	.align		4
        /*0000*/ 	.byte	0x04, 0x2f
        /*0002*/ 	.short	(.L_3 - .L_2)
	.align		4
.L_2:
        /*0004*/ 	.word	index@(layer_norm_fwd_kernel1)
        /*0008*/ 	.word	0x0000003e


	//----- nvinfo : EIATTR_MAX_STACK_SIZE
	.align		4
.L_3:
        /*000c*/ 	.byte	0x04, 0x23
        /*000e*/ 	.short	(.L_5 - .L_4)
	.align		4
.L_4:
        /*0010*/ 	.word	index@(layer_norm_fwd_kernel1)
        /*0014*/ 	.word	0x00000000


	//----- nvinfo : EIATTR_MIN_STACK_SIZE
	.align		4
.L_5:
        /*0018*/ 	.byte	0x04, 0x12
        /*001a*/ 	.short	(.L_7 - .L_6)
	.align		4
.L_6:
        /*001c*/ 	.word	index@(layer_norm_fwd_kernel1)
        /*0020*/ 	.word	0x00000000


	//----- nvinfo : EIATTR_FRAME_SIZE
	.align		4
.L_7:
        /*0024*/ 	.byte	0x04, 0x11
        /*0026*/ 	.short	(.L_9 - .L_8)
	.align		4
.L_8:
        /*0028*/ 	.word	index@(layer_norm_fwd_kernel1)
        /*002c*/ 	.word	0x00000000
.L_9:


//--------------------- .nv.info.layer_norm_fwd_kernel1 --------------------------
	.section	.nv.info.layer_norm_fwd_kernel1,"",@"SHT_CUDA_INFO"
	.align	4


	//----- nvinfo : EIATTR_CUDA_API_VERSION
	.align		4
        /*0000*/ 	.byte	0x04, 0x37
        /*0002*/ 	.short	(.L_11 - .L_10)
.L_10:
        /*0004*/ 	.word	0x0000007b


	//----- nvinfo : EIATTR_SW2861232_WAR
	.align		4
.L_11:
        /*0008*/ 	.byte	0x01, 0x35
	.zero		2


	//----- nvinfo : EIATTR_PARAM_CBANK
	.align		4
        /*000c*/ 	.byte	0x04, 0x0a
        /*000e*/ 	.short	(.L_13 - .L_12)
	.align		4
.L_12:
        /*0010*/ 	.word	index@(.nv.constant0.layer_norm_fwd_kernel1)
        /*0014*/ 	.short	0x0160
        /*0016*/ 	.short	0x0034


	//----- nvinfo : EIATTR_CBANK_PARAM_SIZE
	.align		4
.L_13:
        /*0018*/ 	.byte	0x03, 0x19
        /*001a*/ 	.short	0x0034


	//----- nvinfo : EIATTR_KPARAM_INFO
	.align		4
        /*001c*/ 	.byte	0x04, 0x17
        /*001e*/ 	.short	(.L_15 - .L_14)
.L_14:
        /*0020*/ 	.word	0x00000000
        /*0024*/ 	.short	0x0006
        /*0026*/ 	.short	0x0030
        /*0028*/ 	.byte	0x00, 0xf0, 0x11, 0x00


	//----- nvinfo : EIATTR_KPARAM_INFO
	.align		4
.L_15:
        /*002c*/ 	.byte	0x04, 0x17
        /*002e*/ 	.short	(.L_17 - .L_16)
.L_16:
        /*0030*/ 	.word	0x00000000
        /*0034*/ 	.short	0x0005
        /*0036*/ 	.short	0x0028
        /*0038*/ 	.byte	0x00, 0xf0, 0x21, 0x00


	//----- nvinfo : EIATTR_KPARAM_INFO
	.align		4
.L_17:
        /*003c*/ 	.byte	0x04, 0x17
        /*003e*/ 	.short	(.L_19 - .L_18)
.L_18:
        /*0040*/ 	.word	0x00000000
        /*0044*/ 	.short	0x0004
        /*0046*/ 	.short	0x0020
        /*0048*/ 	.byte	0x00, 0xf0, 0x21, 0x00


	//----- nvinfo : EIATTR_KPARAM_INFO
	.align		4
.L_19:
        /*004c*/ 	.byte	0x04, 0x17
        /*004e*/ 	.short	(.L_21 - .L_20)
.L_20:
        /*0050*/ 	.word	0x00000000
        /*0054*/ 	.short	0x0003
        /*0056*/ 	.short	0x0018
        /*0058*/ 	.byte	0x00, 0xf0, 0x21, 0x00


	//----- nvinfo : EIATTR_KPARAM_INFO
	.align		4
.L_21:
        /*005c*/ 	.byte	0x04, 0x17
        /*005e*/ 	.short	(.L_23 - .L_22)
.L_22:
        /*0060*/ 	.word	0x00000000
        /*0064*/ 	.short	0x0002
        /*0066*/ 	.short	0x0010
        /*0068*/ 	.byte	0x00, 0xf0, 0x21, 0x00


	//----- nvinfo : EIATTR_KPARAM_INFO
	.align		4
.L_23:
        /*006c*/ 	.byte	0x04, 0x17
        /*006e*/ 	.short	(.L_25 - .L_24)
.L_24:
        /*0070*/ 	.word	0x00000000
        /*0074*/ 	.short	0x0001
        /*0076*/ 	.short	0x0008
        /*0078*/ 	.byte	0x00, 0xf0, 0x21, 0x00


	//----- nvinfo : EIATTR_KPARAM_INFO
	.align		4
.L_25:
        /*007c*/ 	.byte	0x04, 0x17
        /*007e*/ 	.short	(.L_27 - .L_26)
.L_26:
        /*0080*/ 	.word	0x00000000
        /*0084*/ 	.short	0x0000
        /*0086*/ 	.short	0x0000
        /*0088*/ 	.byte	0x00, 0xf0, 0x21, 0x00


	//----- nvinfo : EIATTR_MAXREG_COUNT
	.align		4
.L_27:
        /*008c*/ 	.byte	0x03, 0x1b
        /*008e*/ 	.short	0x00ff


	//----- nvinfo : EIATTR_COOP_GROUP_MASK_REGIDS
	.align		4
        /*0090*/ 	.byte	0x04, 0x29
        /*0092*/ 	.short	(.L_29 - .L_28)


	//   ....[0]....
.L_28:
        /*0094*/ 	.word	0xffffffff


	//   ....[1]....
        /*0098*/ 	.word	0xffffffff


	//   ....[2]....
        /*009c*/ 	.word	0xffffffff


	//   ....[3]....
        /*00a0*/ 	.word	0xffffffff


	//   ....[4]....
        /*00a4*/ 	.word	0xffffffff


	//   ....[5]....
        /*00a8*/ 	.word	0xffffffff


	//----- nvinfo : EIATTR_COOP_GROUP_INSTR_OFFSETS
	.align		4
.L_29:
        /*00ac*/ 	.byte	0x04, 0x28
        /*00ae*/ 	.short	(.L_31 - .L_30)


	//   ....[0]....
.L_30:
        /*00b0*/ 	.word	0x00000a00


	//   ....[1]....
        /*00b4*/ 	.word	0x00000a90


	//   ....[2]....
        /*00b8*/ 	.word	0x00000af0


	//   ....[3]....
        /*00bc*/ 	.word	0x00000b20


	//   ....[4]....
        /*00c0*/ 	.word	0x00000b50


	//   ....[5]....
        /*00c4*/ 	.word	0x00000c10


	//----- nvinfo : EIATTR_EXIT_INSTR_OFFSETS
	.align		4
.L_31:
        /*00c8*/ 	.byte	0x04, 0x1c
        /*00ca*/ 	.short	(.L_33 - .L_32)


	//   ....[0]....
.L_32:
        /*00cc*/ 	.word	0x000014e0


	//----- nvinfo : EIATTR_MAX_THREADS
	.align		4
.L_33:
        /*00d0*/ 	.byte	0x04, 0x05
        /*00d2*/ 	.short	(.L_35 - .L_34)
.L_34:
        /*00d4*/ 	.word	0x00000040
        /*00d8*/ 	.word	0x00000001
        /*00dc*/ 	.word	0x00000001
.L_35:


//--------------------- .nv.rel.action            --------------------------
	.section	.nv.rel.action,"",@"SHT_CUDA_RELOCINFO"
	.align	8
	.sectionentsize	8
        /*0000*/ 	.byte	0x73, 0x00, 0x00, 0x00, 0x00, 0x00, 0x00, 0x00, 0x00, 0x00, 0x00, 0x11, 0x25, 0x00, 0x05, 0x36


//--------------------- .nv.constant0.layer_norm_fwd_kernel1 --------------------------
	.section	.nv.constant0.layer_norm_fwd_kernel1,"a",@progbits
	.align	4
.nv.constant0.layer_norm_fwd_kernel1:
	.zero		404


//--------------------- .text.layer_norm_fwd_kernel1 --------------------------
	.section	.text.layer_norm_fwd_kernel1,"ax",@progbits
	.sectionflags	@"SHF_BARRIERS=1"
	.sectioninfo	@"SHI_REGISTERS=62"
	.align	128
        .global         layer_norm_fwd_kernel1
        .type           layer_norm_fwd_kernel1,@function
        .size           layer_norm_fwd_kernel1,(.L_x_1 - layer_norm_fwd_kernel1)
        .other          layer_norm_fwd_kernel1,@"STO_CUDA_ENTRY STV_DEFAULT"
layer_norm_fwd_kernel1:
.text.layer_norm_fwd_kernel1:
[----:B------:R-:W-:-:S02]  /*0000*/  MOV R1, c[0x0][0x28] ;  /* 0x00000a0000017a02 */ /* 0x000fc40000000f00 */
[----:B------:R-:W0:Y:S01]  /*0010*/  S2R R43, SR_CTAID.X ;  /* 0x00000000002b7919 */ /* 0x000e220000002500 */
[----:B------:R-:W-:Y:S01]  /*0020*/  MOV R3, 0x2 ;  /* 0x0000000200037802 */ /* 0x000fe20000000f00 */
[----:B------:R-:W-:Y:S02]  /*0030*/  ULDC.64 UR4, c[0x0][0x118] ;  /* 0x0000460000047ab9 */ /* 0x000fe40000000a00 */
[----:B------:R-:W1:Y:S01]  /*0040*/  S2R R42, SR_TID.X ;  /* 0x00000000002a7919 */ /* 0x000e620000002100 */
[----:B0-----:R-:W-:Y:S02]  /*0050*/  SHF.L.U32 R0, R43, 0xb, RZ ;  /* 0x0000000b2b007819 */ /* 0x001fe400000006ff */
[----:B-1----:R-:W-:-:S03]  /*0060*/  SHF.L.U32 R2, R42, 0x3, RZ ;  /* 0x000000032a027819 */ /* 0x002fc600000006ff */
[----:B------:R-:W-:Y:S01]  /*0070*/  IMAD.WIDE R4, R0, R3, c[0x0][0x160] ;  /* 0x0000580000047625 */ /* 0x000fe200078e0203 */
[----:B------:R-:W-:-:S03]  /*0080*/  LOP3.LUT R2, R2, 0x1f8, RZ, 0xc0, !PT ;  /* 0x000001f802027812 */ /* 0x000fc600078ec0ff */
[----:B------:R-:W-:-:S04]  /*0090*/  IMAD.WIDE R6, R0, R3, c[0x0][0x178] ;  /* 0x00005e0000067625 */ /* 0x000fc800078e0203 */
[----:B------:R-:W-:-:S04]  /*00a0*/  IMAD.WIDE.U32 R40, R2, 0x2, R4 ;  /* 0x0000000202287825 */ /* 0x000fc800078e0004 */
[----:B------:R-:W-:Y:S01]  /*00b0*/  IMAD.WIDE.U32 R6, R2, 0x2, R6 ;  /* 0x0000000202067825 */ /* 0x000fe200078e0006 */
[----:B------:R-:W2:Y:S04]  /*00c0*/  LDG.E.128 R28, [R40.64] ;  /* 0x00000004281c7981 */ /* 0x000ea8000c1e1d00 */
[----:B------:R-:W3:Y:S04]  /*00d0*/  LDG.E.128 R8, [R6.64] ;  /* 0x0000000406087981 */ /* 0x000ee8000c1e1d00 */
[----:B------:R0:W4:Y:S04]  /*00e0*/  LDG.E.128 R24, [R40.64+0x400] ;  /* 0x0004000428187981 */ /* 0x000128000c1e1d00 */
[----:B------:R1:W5:Y:S04]  /*00f0*/  LDG.E.128 R12, [R6.64+0x400] ;  /* 0x00040004060c7981 */ /* 0x000368000c1e1d00 */
[----:B------:R0:W4:Y:S04]  /*0100*/  LDG.E.128 R20, [R40.64+0x800] ;  /* 0x0008000428147981 */ /* 0x000128000c1e1d00 */
[----:B------:R1:W4:Y:S04]  /*0110*/  LDG.E.128 R16, [R6.64+0x800] ;  /* 0x0008000406107981 */ /* 0x000328000c1e1d00 */
[----:B------:R0:W4:Y:S04]  /*0120*/  LDG.E.128 R32, [R40.64+0xc00] ;  /* 0x000c000428207981 */ /* 0x000128000c1e1d00 */
[----:B------:R1:W4:Y:S01]  /*0130*/  LDG.E.128 R36, [R6.64+0xc00] ;  /* 0x000c000406247981 */ /* 0x000322000c1e1d00 */
[----:B------:R-:W-:-:S02]  /*0140*/  LOP3.LUT P0, RZ, R42, 0x1f, RZ, 0xc0, !PT ;  /* 0x0000001f2aff7812 */ /* 0x000fc4000780c0ff */
[C---:B------:R-:W-:Y:S02]  /*0150*/  ISETP.GE.AND P1, PT, R42.reuse, 0x2, PT ;  /* 0x000000022a00780c */ /* 0x040fe40003f26270 */
[----:B------:R-:W-:Y:S02]  /*0160*/  LOP3.LUT R56, R42, 0x1, RZ, 0xc0, !PT ;  /* 0x000000012a387812 */ /* 0x000fe400078ec0ff */
[----:B------:R-:W-:-:S05]  /*0170*/  MOV R58, 0x4 ;  /* 0x00000004003a7802 */ /* 0x000fca0000000f00 */
[----:B------:R-:W-:-:S04]  /*0180*/  IMAD.WIDE R58, R43, R58, c[0x0][0x188] ;  /* 0x000062002b3a7625 */ /* 0x000fc800078e023a */
[--C-:B--2---:R-:W-:Y:S02]  /*0190*/  HADD2.F32 R4, -RZ, R28.reuse.H1_H1 ;  /* 0x3000001cff047230 */ /* 0x104fe40000004100 */
[----:B------:R-:W-:Y:S02]  /*01a0*/  HADD2.F32 R5, -RZ, R28.H0_H0 ;  /* 0x2000001cff057230 */ /* 0x000fe40000004100 */
[--C-:B---3--:R-:W-:Y:S02]  /*01b0*/  HADD2.F32 R45, -RZ, R8.reuse.H1_H1 ;  /* 0x30000008ff2d7230 */ /* 0x108fe40000004100 */
[----:B------:R-:W-:Y:S02]  /*01c0*/  HADD2.F32 R8, -RZ, R8.H0_H0 ;  /* 0x20000008ff087230 */ /* 0x000fe40000004100 */
[----:B------:R-:W-:Y:S01]  /*01d0*/  HADD2.F32 R28, -RZ, R29.H0_H0 ;  /* 0x2000001dff1c7230 */ /* 0x000fe20000004100 */
[----:B------:R-:W-:Y:S01]  /*01e0*/  FADD R4, R4, R45 ;  /* 0x0000002d04047221 */ /* 0x000fe20000000000 */
[----:B------:R-:W-:Y:S01]  /*01f0*/  HADD2.F32 R45, -RZ, R9.H0_H0 ;  /* 0x20000009ff2d7230 */ /* 0x000fe20000004100 */
[----:B------:R-:W-:Y:S01]  /*0200*/  FADD R5, R5, R8 ;  /* 0x0000000805057221 */ /* 0x000fe20000000000 */
[----:B------:R-:W-:Y:S01]  /*0210*/  HADD2.F32 R29, -RZ, R29.H1_H1 ;  /* 0x3000001dff1d7230 */ /* 0x000fe20000004100 */
[----:B------:R-:W-:Y:S01]  /*0220*/  FMUL R8, R4, R4 ;  /* 0x0000000404087220 */ /* 0x000fe20000400000 */
[----:B-1----:R-:W-:Y:S01]  /*0230*/  HADD2.F32 R6, -RZ, R9.H1_H1 ;  /* 0x30000009ff067230 */ /* 0x002fe20000004100 */
[----:B------:R-:W-:Y:S01]  /*0240*/  FADD R7, R28, R45 ;  /* 0x0000002d1c077221 */ /* 0x000fe20000000000 */
[----:B------:R-:W-:Y:S01]  /*0250*/  HADD2.F32 R9, -RZ, R30.H0_H0 ;  /* 0x2000001eff097230 */ /* 0x000fe20000004100 */
[----:B------:R-:W-:Y:S01]  /*0260*/  FFMA R8, R5, R5, R8 ;  /* 0x0000000505087223 */ /* 0x000fe20000000008 */
[--C-:B------:R-:W-:Y:S01]  /*0270*/  HADD2.F32 R28, -RZ, R10.reuse.H0_H0 ;  /* 0x2000000aff1c7230 */ /* 0x100fe20000004100 */
[----:B------:R-:W-:Y:S01]  /*0280*/  FADD R6, R29, R6 ;  /* 0x000000061d067221 */ /* 0x000fe20000000000 */
[----:B------:R-:W-:Y:S01]  /*0290*/  HADD2.F32 R29, -RZ, R10.H1_H1 ;  /* 0x3000000aff1d7230 */ /* 0x000fe20000004100 */
[----:B0-----:R-:W-:Y:S01]  /*02a0*/  FFMA R41, R7, R7, R8 ;  /* 0x0000000707297223 */ /* 0x001fe20000000008 */
[----:B------:R-:W-:Y:S01]  /*02b0*/  HADD2.F32 R8, -RZ, R30.H1_H1 ;  /* 0x3000001eff087230 */ /* 0x000fe20000004100 */
[----:B------:R-:W-:Y:S01]  /*02c0*/  FADD R9, R9, R28 ;  /* 0x0000001c09097221 */ /* 0x000fe20000000000 */
[----:B------:R-:W-:Y:S01]  /*02d0*/  HADD2.F32 R28, -RZ, R31.H0_H0 ;  /* 0x2000001fff1c7230 */ /* 0x000fe20000004100 */
[----:B------:R-:W-:Y:S01]  /*02e0*/  FFMA R10, R6, R6, R41 ;  /* 0x00000006060a7223 */ /* 0x000fe20000000029 */
[--C-:B------:R-:W-:Y:S01]  /*02f0*/  HADD2.F32 R41, -RZ, R11.reuse.H0_H0 ;  /* 0x2000000bff297230 */ /* 0x100fe20000004100 */
[----:B------:R-:W-:Y:S01]  /*0300*/  FADD R8, R8, R29 ;  /* 0x0000001d08087221 */ /* 0x000fe20000000000 */
[----:B------:R-:W-:Y:S01]  /*0310*/  HADD2.F32 R29, -RZ, R11.H1_H1 ;  /* 0x3000000bff1d7230 */ /* 0x000fe20000004100 */
[----:B------:R-:W-:Y:S01]  /*0320*/  FFMA R45, R9, R9, R10 ;  /* 0x00000009092d7223 */ /* 0x000fe2000000000a */
[----:B------:R-:W-:Y:S01]  /*0330*/  HADD2.F32 R10, -RZ, R31.H1_H1 ;  /* 0x3000001fff0a7230 */ /* 0x000fe20000004100 */
[----:B------:R-:W-:Y:S01]  /*0340*/  FADD R11, R28, R41 ;  /* 0x000000291c0b7221 */ /* 0x000fe20000000000 */
[----:B----4-:R-:W-:Y:S01]  /*0350*/  HADD2.F32 R30, -RZ, R24.H0_H0 ;  /* 0x20000018ff1e7230 */ /* 0x010fe20000004100 */
[----:B------:R-:W-:Y:S01]  /*0360*/  FFMA R28, R8, R8, R45 ;  /* 0x00000008081c7223 */ /* 0x000fe2000000002d */
[--C-:B-----5:R-:W-:Y:S01]  /*0370*/  HADD2.F32 R41, -RZ, R12.reuse.H0_H0 ;  /* 0x2000000cff297230 */ /* 0x120fe20000004100 */
[----:B------:R-:W-:Y:S01]  /*0380*/  FADD R10, R10, R29 ;  /* 0x0000001d0a0a7221 */ /* 0x000fe20000000000 */
[----:B------:R-:W-:Y:S01]  /*0390*/  HADD2.F32 R31, -RZ, R12.H1_H1 ;  /* 0x3000000cff1f7230 */ /* 0x000fe20000004100 */
[----:B------:R-:W-:Y:S01]  /*03a0*/  FFMA R45, R11, R11, R28 ;  /* 0x0000000b0b2d7223 */ /* 0x000fe2000000001c */
[----:B------:R-:W-:Y:S01]  /*03b0*/  HADD2.F32 R28, -RZ, R24.H1_H1 ;  /* 0x30000018ff1c7230 */ /* 0x000fe20000004100 */
[----:B------:R-:W-:Y:S01]  /*03c0*/  FADD R29, R30, R41 ;  /* 0x000000291e1d7221 */ /* 0x000fe20000000000 */
[----:B------:R-:W-:Y:S01]  /*03d0*/  HADD2.F32 R12, -RZ, R25.H0_H0 ;  /* 0x20000019ff0c7230 */ /* 0x000fe20000004100 */
[----:B------:R-:W-:Y:S01]  /*03e0*/  FFMA R24, R10, R10, R45 ;  /* 0x0000000a0a187223 */ /* 0x000fe2000000002d */
[----:B------:R-:W-:Y:S01]  /*03f0*/  HADD2.F32 R41, -RZ, R13.H0_H0 ;  /* 0x2000000dff297230 */ /* 0x000fe20000004100 */
        /* <DEDUP_REMOVED lines=85> */
[----:B------:R-:W-:Y:S01]  /*0950*/  IMAD.WIDE R24, R0, R3, c[0x0][0x180] ;  /* 0x0000600000187625 */ /* 0x000fe200078e0203 */
[----:B------:R-:W-:Y:S01]  /*0960*/  FFMA R13, R34, R34, R13 ;  /* 0x00000022220d7223 */ /* 0x000fe2000000000d */
[----:B------:R-:W-:Y:S01]  /*0970*/  F2FP.PACK_AB R20, R4, R5 ;  /* 0x000000050414723e */ /* 0x000fe200000000ff */
[----:B------:R-:W-:Y:S01]  /*0980*/  FADD R35, R35, R12 ;  /* 0x0000000c23237221 */ /* 0x000fe20000000000 */
[----:B------:R-:W-:Y:S01]  /*0990*/  F2FP.PACK_AB R21, R6, R7 ;  /* 0x000000070615723e */ /* 0x000fe200000000ff */
[----:B------:R-:W-:Y:S01]  /*09a0*/  FFMA R12, R38, R38, R13 ;  /* 0x00000026260c7223 */ /* 0x000fe2000000000d */
[----:B------:R-:W-:Y:S01]  /*09b0*/  IMAD.WIDE.U32 R24, R2, 0x2, R24 ;  /* 0x0000000202187825 */ /* 0x000fe200078e0018 */
[----:B------:R-:W-:-:S02]  /*09c0*/  F2FP.PACK_AB R22, R8, R9 ;  /* 0x000000090816723e */ /* 0x000fc400000000ff */
[----:B------:R-:W-:Y:S01]  /*09d0*/  FFMA R12, R35, R35, R12 ;  /* 0x00000023230c7223 */ /* 0x000fe2000000000c */
[----:B------:R-:W-:Y:S02]  /*09e0*/  F2FP.PACK_AB R23, R10, R11 ;  /* 0x0000000b0a17723e */ /* 0x000fe400000000ff */
[----:B------:R-:W-:Y:S02]  /*09f0*/  SHF.R.U32.HI R27, RZ, 0x3, R42 ;  /* 0x00000003ff1b7819 */ /* 0x000fe4000001162a */
[----:B------:R-:W0:Y:S01]  /*0a00*/  SHFL.BFLY PT, R13, R12, 0x10, 0x1f ;  /* 0x0e001f000c0d7f89 */ /* 0x000e2200000e0000 */
[----:B------:R-:W-:Y:S02]  /*0a10*/  F2FP.PACK_AB R18, R51, R52 ;  /* 0x000000343312723e */ /* 0x000fe400000000ff */
[----:B------:R-:W-:Y:S01]  /*0a20*/  F2FP.PACK_AB R19, R53, R54 ;  /* 0x000000363513723e */ /* 0x000fe200000000ff */
[----:B------:R1:W-:Y:S01]  /*0a30*/  STG.E.128 [R24.64], R20 ;  /* 0x0000001418007986 */ /* 0x0003e2000c101d04 */
[----:B------:R-:W-:-:S02]  /*0a40*/  LOP3.LUT R27, R27, 0x4, RZ, 0xc0, !PT ;  /* 0x000000041b1b7812 */ /* 0x000fc400078ec0ff */
[----:B-1----:R-:W-:Y:S01]  /*0a50*/  F2FP.PACK_AB R20, R32, R55 ;  /* 0x000000372014723e */ /* 0x002fe200000000ff */
[----:B0-----:R-:W-:Y:S01]  /*0a60*/  FADD R13, R12, R13 ;  /* 0x0000000d0c0d7221 */ /* 0x001fe20000000000 */
[----:B------:R-:W-:Y:S02]  /*0a70*/  F2FP.PACK_AB R12, R28, R29 ;  /* 0x0000001d1c0c723e */ /* 0x000fe400000000ff */
[----:B------:R-:W-:Y:S02]  /*0a80*/  F2FP.PACK_AB R21, R33, R36 ;  /* 0x000000242115723e */ /* 0x000fe400000000ff */
[----:B------:R-:W0:Y:S01]  /*0a90*/  SHFL.BFLY PT, R14, R13, 0x8, 0x1f ;  /* 0x0d001f000d0e7f89 */ /* 0x000e2200000e0000 */
[----:B------:R-:W-:Y:S02]  /*0aa0*/  F2FP.PACK_AB R22, R34, R37 ;  /* 0x000000252216723e */ /* 0x000fe400000000ff */
[----:B------:R-:W-:-:S05]  /*0ab0*/  F2FP.PACK_AB R23, R35, R38 ;  /* 0x000000262317723e */ /* 0x000fca00000000ff */
[----:B------:R-:W-:Y:S01]  /*0ac0*/  STG.E.128 [R24.64+0xc00], R20 ;  /* 0x000c001418007986 */ /* 0x000fe2000c101d04 */
[----:B0-----:R-:W-:Y:S01]  /*0ad0*/  FADD R14, R13, R14 ;  /* 0x0000000e0d0e7221 */ /* 0x001fe20000000000 */
[----:B------:R-:W-:-:S04]  /*0ae0*/  F2FP.PACK_AB R13, R30, R31 ;  /* 0x0000001f1e0d723e */ /* 0x000fc800000000ff */
[----:B------:R-:W0:Y:S02]  /*0af0*/  SHFL.BFLY PT, R15, R14, 0x4, 0x1f ;  /* 0x0c801f000e0f7f89 */ /* 0x000e2400000e0000 */
[----:B0-----:R-:W-:Y:S01]  /*0b00*/  FADD R15, R14, R15 ;  /* 0x0000000f0e0f7221 */ /* 0x001fe20000000000 */
[----:B------:R-:W-:-:S04]  /*0b10*/  F2FP.PACK_AB R14, R40, R41 ;  /* 0x00000029280e723e */ /* 0x000fc800000000ff */
[----:B------:R-:W0:Y:S02]  /*0b20*/  SHFL.BFLY PT, R16, R15, 0x2, 0x1f ;  /* 0x0c401f000f107f89 */ /* 0x000e2400000e0000 */
[----:B0-----:R-:W-:Y:S01]  /*0b30*/  FADD R16, R15, R16 ;  /* 0x000000100f107221 */ /* 0x001fe20000000000 */
[----:B------:R-:W-:-:S04]  /*0b40*/  F2FP.PACK_AB R15, R45, R46 ;  /* 0x0000002e2d0f723e */ /* 0x000fc800000000ff */
[----:B------:R-:W0:Y:S04]  /*0b50*/  SHFL.BFLY PT, R17, R16, 0x1, 0x1f ;  /* 0x0c201f0010117f89 */ /* 0x000e2800000e0000 */
[----:B------:R1:W-:Y:S02]  /*0b60*/  STG.E.128 [R24.64+0x400], R12 ;  /* 0x0004000c18007986 */ /* 0x0003e4000c101d04 */
[----:B-1----:R-:W-:Y:S01]  /*0b70*/  MOV R13, 0x3a000000 ;  /* 0x3a000000000d7802 */ /* 0x002fe20000000f00 */
[----:B0-----:R-:W-:Y:S01]  /*0b80*/  FADD R26, R16, R17 ;  /* 0x00000011101a7221 */ /* 0x001fe20000000000 */
[----:B------:R-:W-:Y:S02]  /*0b90*/  F2FP.PACK_AB R16, R47, R48 ;  /* 0x000000302f10723e */ /* 0x000fe400000000ff */
[----:B------:R-:W-:-:S02]  /*0ba0*/  F2FP.PACK_AB R17, R49, R50 ;  /* 0x000000323111723e */ /* 0x000fc400000000ff */
[----:B------:R-:W-:Y:S01]  /*0bb0*/  @!P0 STS [R27], R26 ;  /* 0x0000001a1b008388 */ /* 0x000fe20000000800 */
[----:B------:R-:W-:-:S03]  /*0bc0*/  ISETP.NE.U32.AND P0, PT, R56, 0x1, PT ;  /* 0x000000013800780c */ /* 0x000fc60003f05070 */
[----:B------:R-:W-:Y:S04]  /*0bd0*/  STG.E.128 [R24.64+0x800], R16 ;  /* 0x0008001018007986 */ /* 0x000fe8000c101d04 */
[----:B------:R-:W-:Y:S06]  /*0be0*/  BAR.SYNC 0x0 ;  /* 0x0000000000007b1d */ /* 0x000fec0000000000 */
[----:B------:R-:W0:Y:S01]  /*0bf0*/  @!P1 LDS R44, [R42.X4] ;  /* 0x000000002a2c9984 */ /* 0x000e220000004800 */
[----:B------:R-:W-:-:S03]  /*0c00*/  ISETP.LT.AND P0, PT, R42, 0x2, P0 ;  /* 0x000000022a00780c */ /* 0x000fc60000701270 */
[----:B0-----:R-:W0:Y:S02]  /*0c10*/  SHFL.BFLY PT, R39, R44, 0x1, 0x1f ;  /* 0x0c201f002c277f89 */ /* 0x001e2400000e0000 */
[----:B0-----:R-:W-:-:S08]  /*0c20*/  FADD R39, R44, R39 ;  /* 0x000000272c277221 */ /* 0x001fd00000000000 */
[----:B------:R-:W-:Y:S04]  /*0c30*/  @P0 STS [R42.X4], R39 ;  /* 0x000000272a000388 */ /* 0x000fe80000004800 */
[----:B------:R-:W-:Y:S06]  /*0c40*/  BAR.SYNC 0x0 ;  /* 0x0000000000007b1d */ /* 0x000fec0000000000 */
[----:B------:R-:W0:Y:S01]  /*0c50*/  LDS R12, [RZ] ;  /* 0x00000000ff0c7984 */ /* 0x000e220000000800 */
[----:B------:R-:W-:Y:S01]  /*0c60*/  MOV R39, 0x3e800000 ;  /* 0x3e80000000277802 */ /* 0x000fe20000000f00 */
[----:B0-----:R-:W-:-:S04]  /*0c70*/  FFMA R12, R12, R13, c[0x0][0x190] ;  /* 0x000064000c0c7623 */ /* 0x001fc8000000000d */
[----:B------:R-:W0:Y:S02]  /*0c80*/  MUFU.SQRT R16, R12 ;  /* 0x0000000c00107308 */ /* 0x000e240000002000 */
[C---:B0-----:R-:W-:Y:S02]  /*0c90*/  FSETP.GT.AND P1, PT, R16.reuse, 8.50705917302346158658e+37, PT ;  /* 0x7e8000001000780b */ /* 0x041fe40003f24000 */
[----:B------:R-:W-:Y:S02]  /*0ca0*/  FSETP.GEU.AND P0, PT, R16, 1.175494350822287508e-38, PT ;  /* 0x008000001000780b */ /* 0x000fe40003f0e000 */
[----:B------:R-:W-:-:S09]  /*0cb0*/  FSEL R39, R39, 1, P1 ;  /* 0x3f80000027277808 */ /* 0x000fd20000800000 */
[----:B------:R-:W-:Y:S01]  /*0cc0*/  @P1 FMUL R16, R16, 0.25 ;  /* 0x3e80000010101820 */ /* 0x000fe20000400000 */
[----:B------:R-:W-:Y:S01]  /*0cd0*/  ISETP.NE.AND P1, PT, R42, RZ, PT ;  /* 0x000000ff2a00720c */ /* 0x000fe20003f25270 */
[----:B------:R-:W-:Y:S01]  /*0ce0*/  @!P0 FMUL R39, R39, 16777216 ;  /* 0x4b80000027278820 */ /* 0x000fe20000400000 */
[----:B------:R-:W-:Y:S01]  /*0cf0*/  IMAD.WIDE.U32 R42, R2, R3, c[0x0][0x170] ;  /* 0x00005c00022a7625 */ /* 0x000fe200078e0003 */
[----:B------:R-:W-:-:S06]  /*0d00*/  @!P0 FMUL R16, R16, 16777216 ;  /* 0x4b80000010108820 */ /* 0x000fcc0000400000 */
[----:B------:R-:W0:Y:S02]  /*0d10*/  MUFU.RCP R16, R16 ;  /* 0x0000001000107308 */ /* 0x000e240000001000 */
[----:B0-----:R-:W-:-:S05]  /*0d20*/  FMUL R39, R16, R39 ;  /* 0x0000002710277220 */ /* 0x001fca0000400000 */
[----:B------:R0:W-:Y:S04]  /*0d30*/  @!P1 STG.E [R58.64], R39 ;  /* 0x000000273a009986 */ /* 0x0001e8000c101904 */
[----:B------:R-:W2:Y:S04]  /*0d40*/  LDG.E.128 R12, [R42.64] ;  /* 0x000000042a0c7981 */ /* 0x000ea8000c1e1d00 */
[----:B------:R2:W3:Y:S04]  /*0d50*/  LDG.E.128 R16, [R42.64+0x400] ;  /* 0x000400042a107981 */ /* 0x0004e8000c1e1d00 */
[----:B------:R2:W4:Y:S04]  /*0d60*/  LDG.E.128 R20, [R42.64+0x800] ;  /* 0x000800042a147981 */ /* 0x000528000c1e1d00 */
[----:B------:R2:W5:Y:S01]  /*0d70*/  LDG.E.128 R24, [R42.64+0xc00] ;  /* 0x000c00042a187981 */ /* 0x000562000c1e1d00 */
[----:B------:R-:W-:Y:S01]  /*0d80*/  IMAD.WIDE R56, R0, R3, c[0x0][0x168] ;  /* 0x00005a0000387625 */ /* 0x000fe200078e0203 */
[-C--:B------:R-:W-:Y:S01]  /*0d90*/  FMUL R7, R7, R39.reuse ;  /* 0x0000002707077220 */ /* 0x080fe20000400000 */
[-C--:B------:R-:W-:Y:S01]  /*0da0*/  FMUL R8, R8, R39.reuse ;  /* 0x0000002708087220 */ /* 0x080fe20000400000 */
[-C--:B------:R-:W-:Y:S01]  /*0db0*/  FMUL R10, R10, R39.reuse ;  /* 0x000000270a0a7220 */ /* 0x080fe20000400000 */
[-C--:B------:R-:W-:Y:S01]  /*0dc0*/  FMUL R11, R11, R39.reuse ;  /* 0x000000270b0b7220 */ /* 0x080fe20000400000 */
[-C--:B------:R-:W-:Y:S01]  /*0dd0*/  FMUL R28, R28, R39.reuse ;  /* 0x000000271c1c7220 */ /* 0x080fe20000400000 */
[----:B------:R-:W-:Y:S01]  /*0de0*/  IMAD.WIDE.U32 R56, R2, 0x2, R56 ;  /* 0x0000000202387825 */ /* 0x000fe200078e0038 */
[-C--:B------:R-:W-:Y:S01]  /*0df0*/  FMUL R30, R30, R39.reuse ;  /* 0x000000271e1e7220 */ /* 0x080fe20000400000 */
        /* <DEDUP_REMOVED lines=25> */
[----:B------:R-:W-:Y:S01]  /*0f90*/  FMUL R38, R38, R39 ;  /* 0x0000002726267220 */ /* 0x000fe20000400000 */
[----:B--2---:R-:W-:-:S02]  /*0fa0*/  HADD2.F32 R43, -RZ, R13.H1_H1 ;  /* 0x3000000dff2b7230 */ /* 0x004fc40000004100 */
[----:B------:R-:W-:Y:S02]  /*0fb0*/  HADD2.F32 R0, -RZ, R13.H0_H0 ;  /* 0x2000000dff007230 */ /* 0x000fe40000004100 */
[----:B------:R-:W-:Y:S01]  /*0fc0*/  HADD2.F32 R13, -RZ, R14.H1_H1 ;  /* 0x3000000eff0d7230 */ /* 0x000fe20000004100 */
[----:B------:R-:W-:Y:S01]  /*0fd0*/  FMUL R6, R43, R6 ;  /* 0x000000062b067220 */ /* 0x000fe20000400000 */
[--C-:B------:R-:W-:Y:S01]  /*0fe0*/  HADD2.F32 R3, -RZ, R15.reuse.H1_H1 ;  /* 0x3000000fff037230 */ /* 0x100fe20000004100 */
[----:B------:R-:W-:Y:S01]  /*0ff0*/  FMUL R7, R0, R7 ;  /* 0x0000000700077220 */ /* 0x000fe20000400000 */
[----:B------:R-:W-:Y:S01]  /*1000*/  HADD2.F32 R2, -RZ, R15.H0_H0 ;  /* 0x2000000fff027230 */ /* 0x000fe20000004100 */
[----:B------:R-:W-:Y:S01]  /*1010*/  FMUL R8, R13, R8 ;  /* 0x000000080d087220 */ /* 0x000fe20000400000 */
[--C-:B---3--:R-:W-:Y:S01]  /*1020*/  HADD2.F32 R13, -RZ, R17.reuse.H1_H1 ;  /* 0x30000011ff0d7230 */ /* 0x108fe20000004100 */
[----:B------:R-:W-:Y:S01]  /*1030*/  FMUL R10, R3, R10 ;  /* 0x0000000a030a7220 */ /* 0x000fe20000400000 */
[----:B------:R-:W-:Y:S01]  /*1040*/  HADD2.F32 R3, -RZ, R16.H1_H1 ;  /* 0x30000010ff037230 */ /* 0x000fe20000004100 */
[----:B------:R-:W-:Y:S01]  /*1050*/  FMUL R11, R2, R11 ;  /* 0x0000000b020b7220 */ /* 0x000fe20000400000 */
[----:B------:R-:W-:Y:S01]  /*1060*/  HADD2.F32 R0, -RZ, R17.H0_H0 ;  /* 0x20000011ff007230 */ /* 0x000fe20000004100 */
[----:B------:R-:W-:Y:S01]  /*1070*/  FMUL R30, R13, R30 ;  /* 0x0000001e0d1e7220 */ /* 0x000fe20000400000 */
[----:B------:R-:W-:Y:S01]  /*1080*/  HADD2.F32 R2, -RZ, R19.H1_H1 ;  /* 0x30000013ff027230 */ /* 0x000fe20000004100 */
[----:B------:R-:W-:Y:S01]  /*1090*/  FMUL R28, R3, R28 ;  /* 0x0000001c031c7220 */ /* 0x000fe20000400000 */
[--C-:B0-----:R-:W-:Y:S01]  /*10a0*/  HADD2.F32 R39, -RZ, R12.reuse.H1_H1 ;  /* 0x3000000cff277230 */ /* 0x101fe20000004100 */
[----:B------:R-:W-:Y:S01]  /*10b0*/  FMUL R31, R0, R31 ;  /* 0x0000001f001f7220 */ /* 0x000fe20000400000 */
[----:B------:R-:W-:Y:S01]  /*10c0*/  HADD2.F32 R12, -RZ, R12.H0_H0 ;  /* 0x2000000cff0c7230 */ /* 0x000fe20000004100 */
[----:B------:R-:W-:Y:S01]  /*10d0*/  FMUL R45, R2, R45 ;  /* 0x0000002d022d7220 */ /* 0x000fe20000400000 */
[----:B------:R-:W-:Y:S01]  /*10e0*/  HADD2.F32 R14, -RZ, R14.H0_H0 ;  /* 0x2000000eff0e7230 */ /* 0x000fe20000004100 */
[----:B------:R-:W-:Y:S01]  /*10f0*/  FMUL R4, R39, R4 ;  /* 0x0000000427047220 */ /* 0x000fe20000400000 */
[--C-:B----4-:R-:W-:Y:S01]  /*1100*/  HADD2.F32 R0, -RZ, R20.reuse.H1_H1 ;  /* 0x30000014ff007230 */ /* 0x110fe20000004100 */
[----:B------:R-:W-:Y:S01]  /*1110*/  FMUL R5, R12, R5 ;  /* 0x000000050c057220 */ /* 0x000fe20000400000 */
[----:B------:R-:W-:Y:S01]  /*1120*/  HADD2.F32 R3, -RZ, R20.H0_H0 ;  /* 0x20000014ff037230 */ /* 0x000fe20000004100 */
[----:B------:R-:W-:Y:S01]  /*1130*/  FMUL R9, R14, R9 ;  /* 0x000000090e097220 */ /* 0x000fe20000400000 */
[--C-:B------:R-:W-:Y:S01]  /*1140*/  HADD2.F32 R2, -RZ, R21.reuse.H1_H1 ;  /* 0x30000015ff027230 */ /* 0x100fe20000004100 */
[----:B------:R-:W-:Y:S01]  /*1150*/  FMUL R47, R0, R47 ;  /* 0x0000002f002f7220 */ /* 0x000fe20000400000 */
[----:B------:R-:W-:Y:S01]  /*1160*/  HADD2.F32 R13, -RZ, R22.H0_H0 ;  /* 0x20000016ff0d7230 */ /* 0x000fe20000004100 */
[----:B------:R-:W-:Y:S01]  /*1170*/  FMUL R48, R3, R48 ;  /* 0x0000003003307220 */ /* 0x000fe20000400000 */
[----:B------:R-:W-:Y:S01]  /*1180*/  HADD2.F32 R21, -RZ, R21.H0_H0 ;  /* 0x20000015ff157230 */ /* 0x000fe20000004100 */
[----:B------:R-:W-:Y:S01]  /*1190*/  FMUL R49, R2, R49 ;  /* 0x0000003102317220 */ /* 0x000fe20000400000 */
[----:B------:R-:W-:Y:S01]  /*11a0*/  HADD2.F32 R15, -RZ, R18.H1_H1 ;  /* 0x30000012ff0f7230 */ /* 0x000fe20000004100 */
[----:B------:R-:W-:Y:S01]  /*11b0*/  FMUL R52, R13, R52 ;  /* 0x000000340d347220 */ /* 0x000fe20000400000 */
[----:B------:R-:W-:Y:S01]  /*11c0*/  HADD2.F32 R12, -RZ, R22.H1_H1 ;  /* 0x30000016ff0c7230 */ /* 0x000fe20000004100 */
[----:B------:R-:W-:Y:S01]  /*11d0*/  FMUL R50, R21, R50 ;  /* 0x0000003215327220 */ /* 0x000fe20000400000 */
[----:B------:R-:W-:Y:S01]  /*11e0*/  HADD2.F32 R14, -RZ, R23.H1_H1 ;  /* 0x30000017ff0e7230 */ /* 0x000fe20000004100 */
[----:B------:R-:W-:Y:S01]  /*11f0*/  FMUL R40, R15, R40 ;  /* 0x000000280f287220 */ /* 0x000fe20000400000 */
[----:B-----5:R-:W-:Y:S01]  /*1200*/  HADD2.F32 R3, -RZ, R24.H1_H1 ;  /* 0x30000018ff037230 */ /* 0x020fe20000004100 */
[----:B------:R-:W-:Y:S01]  /*1210*/  FMUL R51, R12, R51 ;  /* 0x000000330c337220 */ /* 0x000fe20000400000 */
[----:B------:R-:W-:Y:S01]  /*1220*/  HADD2.F32 R0, -RZ, R25.H1_H1 ;  /* 0x30000019ff007230 */ /* 0x000fe20000004100 */
[----:B------:R-:W-:Y:S01]  /*1230*/  FMUL R53, R14, R53 ;  /* 0x000000350e357220 */ /* 0x000fe20000400000 */
[----:B------:R-:W-:Y:S01]  /*1240*/  HADD2.F32 R13, -RZ, R26.H1_H1 ;  /* 0x3000001aff0d7230 */ /* 0x000fe20000004100 */
[----:B------:R-:W-:Y:S01]  /*1250*/  FMUL R3, R3, R32 ;  /* 0x0000002003037220 */ /* 0x000fe20000400000 */
[----:B------:R-:W-:Y:S01]  /*1260*/  HADD2.F32 R2, -RZ, R27.H1_H1 ;  /* 0x3000001bff027230 */ /* 0x000fe20000004100 */
[----:B------:R-:W-:Y:S01]  /*1270*/  FMUL R0, R0, R33 ;  /* 0x0000002100007220 */ /* 0x000fe20000400000 */
[----:B------:R-:W-:Y:S01]  /*1280*/  HADD2.F32 R16, -RZ, R16.H0_H0 ;  /* 0x20000010ff107230 */ /* 0x000fe20000004100 */
        /* <DEDUP_REMOVED lines=15> */
[----:B------:R-:W-:Y:S01]  /*1380*/  F2FP.PACK_AB R4, R4, R5 ;  /* 0x000000050404723e */ /* 0x000fe200000000ff */
[----:B------:R-:W-:Y:S01]  /*1390*/  FMUL R26, R26, R37 ;  /* 0x000000251a1a7220 */ /* 0x000fe20000400000 */
[----:B------:R-:W-:Y:S01]  /*13a0*/  F2FP.PACK_AB R5, R6, R7 ;  /* 0x000000070605723e */ /* 0x000fe200000000ff */
[----:B------:R-:W-:Y:S01]  /*13b0*/  FMUL R27, R27, R38 ;  /* 0x000000261b1b7220 */ /* 0x000fe20000400000 */
[----:B------:R-:W-:-:S02]  /*13c0*/  F2FP.PACK_AB R49, R49, R50 ;  /* 0x000000323131723e */ /* 0x000fc400000000ff */
[----:B------:R-:W-:Y:S02]  /*13d0*/  F2FP.PACK_AB R6, R8, R9 ;  /* 0x000000090806723e */ /* 0x000fe400000000ff */
[----:B------:R-:W-:Y:S02]  /*13e0*/  F2FP.PACK_AB R7, R10, R11 ;  /* 0x0000000b0a07723e */ /* 0x000fe400000000ff */
[----:B------:R-:W-:Y:S02]  /*13f0*/  F2FP.PACK_AB R50, R51, R52 ;  /* 0x000000343332723e */ /* 0x000fe400000000ff */
[----:B------:R-:W-:Y:S01]  /*1400*/  F2FP.PACK_AB R8, R28, R29 ;  /* 0x0000001d1c08723e */ /* 0x000fe200000000ff */
[----:B------:R-:W-:Y:S01]  /*1410*/  STG.E.128 [R56.64], R4 ;  /* 0x0000000438007986 */ /* 0x000fe2000c101d04 */
[----:B------:R-:W-:Y:S02]  /*1420*/  F2FP.PACK_AB R9, R30, R31 ;  /* 0x0000001f1e09723e */ /* 0x000fe400000000ff */
[----:B------:R-:W-:-:S02]  /*1430*/  F2FP.PACK_AB R10, R40, R41 ;  /* 0x00000029280a723e */ /* 0x000fc400000000ff */
[----:B------:R-:W-:Y:S02]  /*1440*/  F2FP.PACK_AB R11, R45, R46 ;  /* 0x0000002e2d0b723e */ /* 0x000fe400000000ff */
[----:B------:R-:W-:Y:S02]  /*1450*/  F2FP.PACK_AB R48, R47, R48 ;  /* 0x000000302f30723e */ /* 0x000fe400000000ff */
[----:B------:R-:W-:Y:S01]  /*1460*/  F2FP.PACK_AB R51, R53, R54 ;  /* 0x000000363533723e */ /* 0x000fe200000000ff */
[----:B------:R-:W-:Y:S01]  /*1470*/  STG.E.128 [R56.64+0x400], R8 ;  /* 0x0004000838007986 */ /* 0x000fe2000c101d04 */
[----:B------:R-:W-:Y:S02]  /*1480*/  F2FP.PACK_AB R24, R3, R24 ;  /* 0x000000180318723e */ /* 0x000fe400000000ff */
[----:B------:R-:W-:Y:S01]  /*1490*/  F2FP.PACK_AB R25, R0, R25 ;  /* 0x000000190019723e */ /* 0x000fe200000000ff */
[----:B------:R-:W-:Y:S01]  /*14a0*/  STG.E.128 [R56.64+0x800], R48 ;  /* 0x0008003038007986 */ /* 0x000fe2000c101d04 */
[----:B------:R-:W-:-:S02]  /*14b0*/  F2FP.PACK_AB R26, R13, R26 ;  /* 0x0000001a0d1a723e */ /* 0x000fc400000000ff */
[----:B------:R-:W-:-:S05]  /*14c0*/  F2FP.PACK_AB R27, R2, R27 ;  /* 0x0000001b021b723e */ /* 0x000fca00000000ff */
[----:B------:R-:W-:Y:S01]  /*14d0*/  STG.E.128 [R56.64+0xc00], R24 ;  /* 0x000c001838007986 */ /* 0x000fe2000c101d04 */
[----:B------:R-:W-:Y:S05]  /*14e0*/  EXIT ;  /* 0x000000000000794d */ /* 0x000fea0003800000 */
.L_x_0:
[----:B------:R-:W-:-:S00]  /*14f0*/  BRA `(.L_x_0) ;  /* 0xfffffff000007947 */ /* 0x000fc0000383ffff */
[----:B------:R-:W-:-:S00]  /*1500*/  NOP ;  /* 0x0000000000007918 */ /* 0x000fc00000000000 */
[----:B------:R-:W-:-:S00]  /*1510*/  NOP ;  /* 0x0000000000007918 */ /* 0x000fc00000000000 */
[----:B------:R-:W-:-:S00]  /*1520*/  NOP ;  /* 0x0000000000007918 */ /* 0x000fc00000000000 */
[----:B------:R-:W-:-:S00]  /*1530*/  NOP ;  /* 0x0000000000007918 */ /* 0x000fc00000000000 */
[----:B------:R-:W-:-:S00]  /*1540*/  NOP ;  /* 0x0000000000007918 */ /* 0x000fc00000000000 */
[----:B------:R-:W-:-:S00]  /*1550*/  NOP ;  /* 0x0000000000007918 */ /* 0x000fc00000000000 */
[----:B------:R-:W-:-:S00]  /*1560*/  NOP ;  /* 0x0000000000007918 */ /* 0x000fc00000000000 */
[----:B------:R-:W-:-:S00]  /*1570*/  NOP ;  /* 0x0000000000007918 */ /* 0x000fc00000000000 */
.L_x_1:


//--------------------- .nv.global.init           --------------------------
	.section	.nv.global.init,"aw",@progbits
.nv.global.init:
	.type		_$_str,@object
	.size		_$_str,(_$_str_$_2 - _$_str)
_$_str:
        /*0000*/ 	.byte	0x5f, 0x5f, 0x43, 0x55, 0x44, 0x41, 0x5f, 0x46, 0x54, 0x5a, 0x00
	.type		_$_str_$_2,@object
	.size		_$_str_$_2,(.L_1 - _$_str_$_2)
_$_str_$_2:
        /*000b*/ 	.byte	0x5f, 0x5f, 0x43, 0x55, 0x44, 0x41, 0x5f, 0x50, 0x52, 0x45, 0x43, 0x5f, 0x53, 0x51, 0x52, 0x54
        /*001b*/ 	.byte	0x00
.L_1:


//--------------------- .nv.shared.layer_norm_fwd_kernel1 --------------------------
	.section	.nv.shared.layer_norm_fwd_kernel1,"aw",@nobits
	.align	16
